	.headerflags	@"EF_CUDA_TEXMODE_UNIFIED EF_CUDA_64BIT_ADDRESS EF_CUDA_ACCELERATORS EF_CUDA_SM90 EF_CUDA_VIRTUAL_SM(EF_CUDA_SM90)"
	.elftype	@"ET_EXEC"


//--------------------- .nv.info                  --------------------------
	.section	.nv.info,"",@"SHT_CUDA_INFO"
	.align	4


	//----- nvinfo : EIATTR_REGCOUNT
	.align		4
        /*0000*/ 	.byte	0x04, 0x2f
        /*0002*/ 	.short	(.L_1 - .L_0)
	.align		4
.L_0:
        /*0004*/ 	.word	index@(triton_poi_fused_max_pool2d_with_indices_15)
        /*0008*/ 	.word	0x00000015


	//----- nvinfo : EIATTR_MIN_STACK_SIZE
	.align		4
.L_1:
        /*000c*/ 	.byte	0x04, 0x12
        /*000e*/ 	.short	(.L_3 - .L_2)
	.align		4
.L_2:
        /*0010*/ 	.word	index@(triton_poi_fused_max_pool2d_with_indices_15)
        /*0014*/ 	.word	0x00000000


	//----- nvinfo : EIATTR_FRAME_SIZE
	.align		4
.L_3:
        /*0018*/ 	.byte	0x04, 0x11
        /*001a*/ 	.short	(.L_5 - .L_4)
	.align		4
.L_4:
        /*001c*/ 	.word	index@(triton_poi_fused_max_pool2d_with_indices_15)
        /*0020*/ 	.word	0x00000000


	//----- nvinfo : EIATTR_MIN_STACK_SIZE
	.align		4
.L_5:
        /*0024*/ 	.byte	0x04, 0x12
        /*0026*/ 	.short	(.L_7 - .L_6)
	.align		4
.L_6:
        /*0028*/ 	.word	index@(triton_poi_fused_max_pool2d_with_indices_15)
        /*002c*/ 	.word	0x00000000
.L_7:


//--------------------- .nv.info.triton_poi_fused_max_pool2d_with_indices_15 --------------------------
	.section	.nv.info.triton_poi_fused_max_pool2d_with_indices_15,"",@"SHT_CUDA_INFO"
	.sectionflags	@""
	.align	4


	//----- nvinfo : EIATTR_CUDA_API_VERSION
	.align		4
        /*0000*/ 	.byte	0x04, 0x37
        /*0002*/ 	.short	(.L_9 - .L_8)
.L_8:
        /*0004*/ 	.word	0x0000007c


	//----- nvinfo : EIATTR_KPARAM_INFO
	.align		4
.L_9:
        /*0008*/ 	.byte	0x04, 0x17
        /*000a*/ 	.short	(.L_11 - .L_10)
.L_10:
        /*000c*/ 	.word	0x00000000
        /*0010*/ 	.short	0x0003
        /*0012*/ 	.short	0x0018
        /*0014*/ 	.byte	0x00, 0xf0, 0x11, 0x00


	//----- nvinfo : EIATTR_KPARAM_INFO
	.align		4
.L_11:
        /*0018*/ 	.byte	0x04, 0x17
        /*001a*/ 	.short	(.L_13 - .L_12)
.L_12:
        /*001c*/ 	.word	0x00000000
        /*0020*/ 	.short	0x0002
        /*0022*/ 	.short	0x0010
        /*0024*/ 	.byte	0x00, 0xf4, 0x21, 0x00


	//----- nvinfo : EIATTR_KPARAM_INFO
	.align		4
.L_13:
        /*0028*/ 	.byte	0x04, 0x17
        /*002a*/ 	.short	(.L_15 - .L_14)
.L_14:
        /*002c*/ 	.word	0x00000000
        /*0030*/ 	.short	0x0001
        /*0032*/ 	.short	0x0008
        /*0034*/ 	.byte	0x00, 0xf4, 0x21, 0x00


	//----- nvinfo : EIATTR_KPARAM_INFO
	.align		4
.L_15:
        /*0038*/ 	.byte	0x04, 0x17
        /*003a*/ 	.short	(.L_17 - .L_16)
.L_16:
        /*003c*/ 	.word	0x00000000
        /*0040*/ 	.short	0x0000
        /*0042*/ 	.short	0x0000
        /*0044*/ 	.byte	0x00, 0xf4, 0x21, 0x00


	//----- nvinfo : EIATTR_SPARSE_MMA_MASK
	.align		4
.L_17:
        /*0048*/ 	.byte	0x03, 0x50
        /*004a*/ 	.short	0x0000


	//----- nvinfo : EIATTR_MAXREG_COUNT
	.align		4
        /*004c*/ 	.byte	0x03, 0x1b
        /*004e*/ 	.short	0x00ff


	//----- nvinfo : EIATTR_EXIT_INSTR_OFFSETS
	.align		4
        /*0050*/ 	.byte	0x04, 0x1c
        /*0052*/ 	.short	(.L_19 - .L_18)


	//   ....[0]....
.L_18:
        /*0054*/ 	.word	0x00000520


	//----- nvinfo : EIATTR_REQNTID
	.align		4
.L_19:
        /*0058*/ 	.byte	0x04, 0x10
        /*005a*/ 	.short	(.L_21 - .L_20)
.L_20:
        /*005c*/ 	.word	0x00000100
        /*0060*/ 	.word	0x00000001
        /*0064*/ 	.word	0x00000001


	//----- nvinfo : EIATTR_CBANK_PARAM_SIZE
	.align		4
.L_21:
        /*0068*/ 	.byte	0x03, 0x19
        /*006a*/ 	.short	0x001c


	//----- nvinfo : EIATTR_PARAM_CBANK
	.align		4
        /*006c*/ 	.byte	0x04, 0x0a
        /*006e*/ 	.short	(.L_23 - .L_22)
	.align		4
.L_22:
        /*0070*/ 	.word	index@(.nv.constant0.triton_poi_fused_max_pool2d_with_indices_15)
        /*0074*/ 	.short	0x0210
        /*0076*/ 	.short	0x001c


	//----- nvinfo : EIATTR_SW_WAR
	.align		4
.L_23:
        /*0078*/ 	.byte	0x04, 0x36
        /*007a*/ 	.short	(.L_25 - .L_24)
.L_24:
        /*007c*/ 	.word	0x00000008
.L_25:


//--------------------- .nv.callgraph             --------------------------
	.section	.nv.callgraph,"",@"SHT_CUDA_CALLGRAPH"
	.align	4
	.sectionentsize	8
	.align		4
        /*0000*/ 	.word	0x00000000
	.align		4
        /*0004*/ 	.word	0xffffffff
	.align		4
        /*0008*/ 	.word	0x00000000
	.align		4
        /*000c*/ 	.word	0xfffffffe
	.align		4
        /*0010*/ 	.word	0x00000000
	.align		4
        /*0014*/ 	.word	0xfffffffd
	.align		4
        /*0018*/ 	.word	0x00000000
	.align		4
        /*001c*/ 	.word	0xfffffffc


//--------------------- .text.triton_poi_fused_max_pool2d_with_indices_15 --------------------------
	.section	.text.triton_poi_fused_max_pool2d_with_indices_15,"ax",@progbits
	.align	128
        .global         triton_poi_fused_max_pool2d_with_indices_15
        .type           triton_poi_fused_max_pool2d_with_indices_15,@function
        .size           triton_poi_fused_max_pool2d_with_indices_15,(.L_x_1 - triton_poi_fused_max_pool2d_with_indices_15)
        .other          triton_poi_fused_max_pool2d_with_indices_15,@"STO_CUDA_ENTRY STV_DEFAULT"
triton_poi_fused_max_pool2d_with_indices_15:
.text.triton_poi_fused_max_pool2d_with_indices_15:
[----:B------:R-:W-:Y:S01]  /*0000*/  LDC R1, c[0x0][0x28] ;  /* 0x00000a00ff017b82 */ /* 0x000fe20000000800 */
[----:B------:R-:W1:Y:S01]  /*0010*/  S2R R0, SR_TID.X ;  /* 0x0000000000007919 */ /* 0x000e620000002100 */
[----:B------:R-:W-:Y:S01]  /*0020*/  ULDC.64 UR4, c[0x0][0x208] ;  /* 0x0000820000047ab9 */ /* 0x000fe20000000a00 */
[----:B------:R-:W-:Y:S01]  /*0030*/  ULDC.64 UR6, c[0x0][0x220] ;  /* 0x0000880000067ab9 */ /* 0x000fe20000000a00 */
[----:B------:R-:W2:Y:S01]  /*0040*/  S2R R5, SR_CTAID.X ;  /* 0x0000000000057919 */ /* 0x000ea20000002500 */
[----:B-1----:R-:W-:Y:S01]  /*0050*/  IMAD.SHL.U32 R0, R0, 0x2, RZ ;  /* 0x0000000200007824 */ /* 0x002fe200078e00ff */
[----:B--2---:R-:W-:-:S04]  /*0060*/  SHF.R.S32.HI R3, RZ, 0x16, R5 ;  /* 0x00000016ff037819 */ /* 0x004fc80000011405 */
[----:B------:R-:W-:Y:S02]  /*0070*/  LOP3.LUT R0, R0, 0x1fe, RZ, 0xc0, !PT ;  /* 0x000001fe00007812 */ /* 0x000fe400078ec0ff */
[----:B------:R-:W-:-:S03]  /*0080*/  SGXT R3, R3, 0x1 ;  /* 0x000000010303781a */ /* 0x000fc60000000200 */
[----:B------:R-:W-:-:S04]  /*0090*/  IMAD R0, R5, 0x200, R0 ;  /* 0x0000020005007824 */ /* 0x000fc800078e0200 */
[----:B------:R-:W-:Y:S01]  /*00a0*/  IMAD.HI R2, R0, 0x78787879, RZ ;  /* 0x7878787900027827 */ /* 0x000fe200078e02ff */
[----:B------:R-:W-:-:S04]  /*00b0*/  LEA.HI R3, R3, R0, RZ, 0x7 ;  /* 0x0000000003037211 */ /* 0x000fc800078f38ff */
[----:B------:R-:W-:Y:S02]  /*00c0*/  SHF.R.S32.HI R6, RZ, 0x7, R3 ;  /* 0x00000007ff067819 */ /* 0x000fe40000011403 */
[----:B------:R-:W-:-:S03]  /*00d0*/  SHF.R.U32.HI R3, RZ, 0x1f, R2 ;  /* 0x0000001fff037819 */ /* 0x000fc60000011602 */
[----:B------:R-:W-:Y:S01]  /*00e0*/  IMAD.HI R7, R6, 0x78787879, RZ ;  /* 0x7878787906077827 */ /* 0x000fe200078e02ff */
[----:B------:R-:W-:Y:S02]  /*00f0*/  LEA.HI.SX32 R5, R2, R3, 0x16 ;  /* 0x0000000302057211 */ /* 0x000fe400078fb2ff */
[----:B------:R-:W1:Y:S02]  /*0100*/  LDC.64 R2, c[0x0][0x210] ;  /* 0x00008400ff027b82 */ /* 0x000e640000000a00 */
[----:B------:R-:W-:Y:S02]  /*0110*/  LEA.HI R4, R5, R5, RZ, 0x3 ;  /* 0x0000000505047211 */ /* 0x000fe400078f18ff */
[----:B------:R-:W-:Y:S02]  /*0120*/  SHF.R.U32.HI R8, RZ, 0x1f, R7 ;  /* 0x0000001fff087819 */ /* 0x000fe40000011607 */
[----:B------:R-:W-:Y:S02]  /*0130*/  LOP3.LUT R4, R4, 0xfffffff8, RZ, 0xc0, !PT ;  /* 0xfffffff804047812 */ /* 0x000fe400078ec0ff */
[----:B------:R-:W-:-:S03]  /*0140*/  LEA.HI.SX32 R9, R7, R8, 0x1d ;  /* 0x0000000807097211 */ /* 0x000fc600078feaff */
[----:B------:R-:W-:Y:S02]  /*0150*/  IMAD.IADD R7, R5, 0x1, -R4 ;  /* 0x0000000105077824 */ /* 0x000fe400078e0a04 */
[----:B------:R-:W-:Y:S02]  /*0160*/  IMAD R9, R9, -0x11, R6 ;  /* 0xffffffef09097824 */ /* 0x000fe400078e0206 */
[----:B------:R-:W-:Y:S01]  /*0170*/  IMAD R4, R5, -0x880, R0 ;  /* 0xfffff78005047824 */ /* 0x000fe200078e0200 */
[----:B------:R-:W-:Y:S02]  /*0180*/  ISETP.GT.AND P0, PT, R7, -0x1, PT ;  /* 0xffffffff0700780c */ /* 0x000fe40003f04270 */
[----:B------:R-:W-:Y:S01]  /*0190*/  CS2R R6, SRZ ;  /* 0x0000000000067805 */ /* 0x000fe2000001ff00 */
[----:B------:R-:W-:Y:S01]  /*01a0*/  IMAD R17, R5, 0x1000, R4 ;  /* 0x0000100005117824 */ /* 0x000fe200078e0204 */
[----:B------:R-:W-:Y:S02]  /*01b0*/  ISETP.GT.AND P1, PT, R9, RZ, P0 ;  /* 0x000000ff0900720c */ /* 0x000fe40000724270 */
[----:B------:R-:W-:-:S02]  /*01c0*/  CS2R R4, SRZ ;  /* 0x0000000000047805 */ /* 0x000fc4000001ff00 */
[----:B------:R-:W-:Y:S01]  /*01d0*/  ISETP.LT.U32.AND P0, PT, R9, 0x10, P0 ;  /* 0x000000100900780c */ /* 0x000fe20000701070 */
[C---:B------:R-:W-:Y:S02]  /*01e0*/  VIADD R11, R17.reuse, 0xffffff80 ;  /* 0xffffff80110b7836 */ /* 0x040fe40000000000 */
[----:B-1----:R-:W-:-:S04]  /*01f0*/  IMAD.WIDE R12, R17, 0x4, R2 ;  /* 0x00000004110c7825 */ /* 0x002fc800078e0202 */
[----:B------:R-:W-:Y:S01]  /*0200*/  IMAD.WIDE R10, R11, 0x4, R2 ;  /* 0x000000040b0a7825 */ /* 0x000fe200078e0202 */
[----:B------:R-:W-:-:S03]  /*0210*/  CS2R R8, SRZ ;  /* 0x0000000000087805 */ /* 0x000fc6000001ff00 */
[----:B------:R-:W-:Y:S01]  /*0220*/  VIADD R15, R17, 0x780 ;  /* 0x00000780110f7836 */ /* 0x000fe20000000000 */
[----:B------:R-:W2:Y:S04]  /*0230*/  @P1 LDG.E.64 R4, desc[UR4][R10.64] ;  /* 0x000000040a041981 */ /* 0x000ea8000c1e1b00 */
[----:B------:R-:W3:Y:S01]  /*0240*/  @P0 LDG.E.64 R6, desc[UR4][R12.64] ;  /* 0x000000040c060981 */ /* 0x000ee2000c1e1b00 */
[----:B------:R-:W-:-:S05]  /*0250*/  IMAD.WIDE R14, R15, 0x4, R2 ;  /* 0x000000040f0e7825 */ /* 0x000fca00078e0202 */
[----:B------:R-:W4:Y:S01]  /*0260*/  @P1 LDG.E.64 R8, desc[UR4][R14.64] ;  /* 0x000000040e081981 */ /* 0x000f22000c1e1b00 */
[----:B------:R-:W-:-:S04]  /*0270*/  VIADD R17, R17, 0x800 ;  /* 0x0000080011117836 */ /* 0x000fc80000000000 */
[----:B------:R-:W-:Y:S01]  /*0280*/  IMAD.WIDE R2, R17, 0x4, R2 ;  /* 0x0000000411027825 */ /* 0x000fe200078e0202 */
[----:B------:R-:W-:-:S06]  /*0290*/  CS2R R16, SRZ ;  /* 0x0000000000107805 */ /* 0x000fcc000001ff00 */
[----:B------:R-:W5:Y:S01]  /*02a0*/  @P0 LDG.E.64 R16, desc[UR4][R2.64] ;  /* 0x0000000402100981 */ /* 0x000f62000c1e1b00 */
[----:B--2---:R-:W-:Y:S02]  /*02b0*/  SEL R18, R5, 0xff800000, P1 ;  /* 0xff80000005127807 */ /* 0x004fe40000800000 */
[----:B------:R-:W-:Y:S02]  /*02c0*/  SEL R11, R4, 0xff800000, P1 ;  /* 0xff800000040b7807 */ /* 0x000fe40000800000 */
[----:B---3--:R-:W-:Y:S01]  /*02d0*/  SEL R7, R7, 0xff800000, P0 ;  /* 0xff80000007077807 */ /* 0x008fe20000000000 */
[----:B------:R-:W1:Y:S01]  /*02e0*/  LDC.64 R4, c[0x0][0x218] ;  /* 0x00008600ff047b82 */ /* 0x000e620000000a00 */
[----:B------:R-:W-:Y:S02]  /*02f0*/  SEL R6, R6, 0xff800000, P0 ;  /* 0xff80000006067807 */ /* 0x000fe40000000000 */
[----:B------:R-:W-:Y:S02]  /*0300*/  FSETP.GT.AND P4, PT, R7, R18, PT ;  /* 0x000000120700720b */ /* 0x000fe40003f84000 */
[----:B------:R-:W-:-:S02]  /*0310*/  FSETP.GT.AND P3, PT, R6, R11, PT ;  /* 0x0000000b0600720b */ /* 0x000fc40003f64000 */
[----:B----4-:R-:W-:Y:S02]  /*0320*/  SEL R10, R9, 0xff800000, P1 ;  /* 0xff800000090a7807 */ /* 0x010fe40000800000 */
[----:B------:R-:W-:Y:S02]  /*0330*/  SEL R9, R8, 0xff800000, P1 ;  /* 0xff80000008097807 */ /* 0x000fe40000800000 */
[----:B------:R-:W-:Y:S02]  /*0340*/  FSETP.NAN.AND P5, PT, R10, R10, PT ;  /* 0x0000000a0a00720b */ /* 0x000fe40003fa8000 */
[----:B------:R-:W-:Y:S02]  /*0350*/  FSETP.NAN.AND P1, PT, R7, R7, PT ;  /* 0x000000070700720b */ /* 0x000fe40003f28000 */
[----:B------:R-:W-:Y:S02]  /*0360*/  FSETP.NAN.AND P2, PT, R9, R9, PT ;  /* 0x000000090900720b */ /* 0x000fe40003f48000 */
[----:B------:R-:W-:-:S02]  /*0370*/  FSETP.NAN.AND P6, PT, R6, R6, PT ;  /* 0x000000060600720b */ /* 0x000fc40003fc8000 */
[----:B------:R-:W-:Y:S02]  /*0380*/  @!P4 SEL R7, R7, R18, P1 ;  /* 0x000000120707c207 */ /* 0x000fe40000800000 */
[----:B------:R-:W-:Y:S02]  /*0390*/  @!P3 SEL R6, R6, R11, P6 ;  /* 0x0000000b0606b207 */ /* 0x000fe40003000000 */
[----:B------:R-:W-:Y:S01]  /*03a0*/  FSETP.GEU.AND P1, PT, R7, R10, PT ;  /* 0x0000000a0700720b */ /* 0x000fe20003f2e000 */
[----:B-1----:R-:W-:Y:S01]  /*03b0*/  IMAD.WIDE R4, R0, 0x4, R4 ;  /* 0x0000000400047825 */ /* 0x002fe200078e0204 */
[----:B-----5:R-:W-:Y:S02]  /*03c0*/  SEL R3, R17, 0xff800000, P0 ;  /* 0xff80000011037807 */ /* 0x020fe40000000000 */
[----:B------:R-:W-:Y:S02]  /*03d0*/  SEL R2, R16, 0xff800000, P0 ;  /* 0xff80000010027807 */ /* 0x000fe40000000000 */
[----:B------:R-:W-:-:S02]  /*03e0*/  FSETP.GEU.AND P6, PT, R6, R9, PT ;  /* 0x000000090600720b */ /* 0x000fc40003fce000 */
[----:B------:R-:W-:Y:S02]  /*03f0*/  @!P5 SEL R10, R10, R7, !P1 ;  /* 0x000000070a0ad207 */ /* 0x000fe40004800000 */
[----:B------:R-:W-:Y:S02]  /*0400*/  SEL R8, RZ, 0x1, !P4 ;  /* 0x00000001ff087807 */ /* 0x000fe40006000000 */
[----:B------:R-:W-:Y:S02]  /*0410*/  FSETP.NAN.AND P0, PT, R3, R3, PT ;  /* 0x000000030300720b */ /* 0x000fe40003f08000 */
[----:B------:R-:W-:Y:S02]  /*0420*/  FSETP.NAN.AND P5, PT, R2, R2, PT ;  /* 0x000000020200720b */ /* 0x000fe40003fa8000 */
[----:B------:R-:W-:Y:S02]  /*0430*/  SEL R7, RZ, 0x1, !P3 ;  /* 0x00000001ff077807 */ /* 0x000fe40005800000 */
[----:B------:R-:W-:-:S02]  /*0440*/  @!P2 SEL R9, R9, R6, !P6 ;  /* 0x000000060909a207 */ /* 0x000fc40007000000 */
[----:B------:R-:W-:Y:S02]  /*0450*/  SEL R8, R8, 0x2, P1 ;  /* 0x0000000208087807 */ /* 0x000fe40000800000 */
[----:B------:R-:W-:Y:S02]  /*0460*/  FSETP.GEU.AND P1, PT, R10, R3, PT ;  /* 0x000000030a00720b */ /* 0x000fe40003f2e000 */
[----:B------:R-:W-:Y:S02]  /*0470*/  SEL R7, R7, 0x2, P6 ;  /* 0x0000000207077807 */ /* 0x000fe40003000000 */
[----:B------:R-:W-:Y:S02]  /*0480*/  FSETP.GEU.AND P2, PT, R9, R2, PT ;  /* 0x000000020900720b */ /* 0x000fe40003f4e000 */
[----:B------:R-:W-:Y:S02]  /*0490*/  SEL R11, R8, 0x3, P1 ;  /* 0x00000003080b7807 */ /* 0x000fe40000800000 */
[----:B------:R-:W-:-:S02]  /*04a0*/  SEL R8, R7, 0x3, P2 ;  /* 0x0000000307087807 */ /* 0x000fc40001000000 */
[----:B------:R-:W-:Y:S02]  /*04b0*/  IADD3 R6, P3, R0, UR6, RZ ;  /* 0x0000000600067c10 */ /* 0x000fe4000ff7e0ff */
[----:B------:R-:W-:Y:S01]  /*04c0*/  @!P0 SEL R3, R3, R10, !P1 ;  /* 0x0000000a03038207 */ /* 0x000fe20004800000 */
[----:B------:R-:W-:Y:S01]  /*04d0*/  IMAD R11, R11, 0x100, R8 ;  /* 0x000001000b0b7824 */ /* 0x000fe200078e0208 */
[----:B------:R-:W-:Y:S02]  /*04e0*/  @!P5 SEL R2, R2, R9, !P2 ;  /* 0x000000090202d207 */ /* 0x000fe40005000000 */
[----:B------:R-:W-:-:S03]  /*04f0*/  LEA.HI.X.SX32 R7, R0, UR7, 0x1, P3 ;  /* 0x0000000700077c11 */ /* 0x000fc600098f0eff */
[----:B------:R-:W-:Y:S04]  /*0500*/  STG.E.64 desc[UR4][R4.64], R2 ;  /* 0x0000000204007986 */ /* 0x000fe8000c101b04 */
[----:B------:R-:W-:Y:S01]  /*0510*/  STG.E.U16 desc[UR4][R6.64], R11 ;  /* 0x0000000b06007986 */ /* 0x000fe2000c101504 */
[----:B------:R-:W-:Y:S05]  /*0520*/  EXIT ;  /* 0x000000000000794d */ /* 0x000fea0003800000 */
.L_x_0:
[----:B------:R-:W-:-:S00]  /*0530*/  BRA `(.L_x_0) ;  /* 0xfffffffc00fc7947 */ /* 0x000fc0000383ffff */
[----:B------:R-:W-:-:S00]  /*0540*/  NOP ;  /* 0x0000000000007918 */ /* 0x000fc00000000000 */
        /* <DEDUP_REMOVED lines=11> */
.L_x_1:


//--------------------- .nv.constant0.triton_poi_fused_max_pool2d_with_indices_15 --------------------------
	.section	.nv.constant0.triton_poi_fused_max_pool2d_with_indices_15,"a",@progbits
	.sectionflags	@""
	.align	4
.nv.constant0.triton_poi_fused_max_pool2d_with_indices_15:
	.zero		556
